//
// Generated by NVIDIA NVVM Compiler
//
// Compiler Build ID: CL-36424714
// Cuda compilation tools, release 13.0, V13.0.88
// Based on NVVM 20.0.0
//

.version 9.0
.target sm_100
.address_size 64

	// .globl	default_function_kernel

.visible .entry default_function_kernel(
	.param .u64 .ptr .align 1 default_function_kernel_param_0,
	.param .u64 .ptr .align 1 default_function_kernel_param_1
)
.maxntid 32
{
	.reg .pred 	%p<2>;
	.reg .b32 	%r<8>;
	.reg .b32 	%f<3>;
	.reg .b64 	%rd<8>;

	ld.param.u64 	%rd1, [default_function_kernel_param_0];
	ld.param.u64 	%rd2, [default_function_kernel_param_1];
	mov.u32 	%r1, %ctaid.x;
	shl.b32 	%r3, %r1, 2;
	mov.u32 	%r2, %tid.x;
	shr.u32 	%r4, %r2, 3;
	or.b32  	%r5, %r3, %r4;
	setp.gt.u32 	%p1, %r5, 8;
	@%p1 bra 	$L__BB0_2;
	cvta.to.global.u64 	%rd3, %rd2;
	cvta.to.global.u64 	%rd4, %rd1;
	shl.b32 	%r6, %r1, 5;
	or.b32  	%r7, %r6, %r2;
	mul.wide.u32 	%rd5, %r7, 4;
	add.s64 	%rd6, %rd3, %rd5;
	ld.global.nc.f32 	%f1, [%rd6];
	cvt.rpi.f32.f32 	%f2, %f1;
	add.s64 	%rd7, %rd4, %rd5;
	st.global.f32 	[%rd7], %f2;
$L__BB0_2:
	ret;

}
	// .globl	default_function_kernel_1
.visible .entry default_function_kernel_1(
	.param .u64 .ptr .align 1 default_function_kernel_1_param_0,
	.param .u64 .ptr .align 1 default_function_kernel_1_param_1
)
.maxntid 8
{
	.reg .pred 	%p<7>;
	.reg .b32 	%r<11>;
	.reg .b32 	%f<40>;
	.reg .b64 	%rd<9>;

	ld.param.u64 	%rd1, [default_function_kernel_1_param_0];
	ld.param.u64 	%rd2, [default_function_kernel_1_param_1];
	cvta.to.global.u64 	%rd3, %rd2;
	mov.u32 	%r3, %ctaid.x;
	shl.b32 	%r4, %r3, 3;
	mov.u32 	%r5, %tid.x;
	or.b32  	%r1, %r4, %r5;
	mul.wide.u32 	%rd4, %r1, 4;
	add.s64 	%rd5, %rd3, %rd4;
	ld.global.nc.f32 	%f1, [%rd5];
	abs.f32 	%f2, %f1;
	fma.rn.f32 	%f7, %f1, %f1, 0f3F800000;
	rsqrt.approx.ftz.f32 	%f8, %f7;
	fma.rn.f32 	%f9, %f7, %f8, 0f3F800000;
	rcp.approx.ftz.f32 	%f10, %f9;
	mul.f32 	%f11, %f2, %f10;
	fma.rn.f32 	%f12, %f2, %f11, %f2;
	setp.gt.f32 	%p1, %f2, 0f4B000000;
	selp.f32 	%f3, %f2, %f12, %p1;
	mov.f32 	%f13, 0f3F800000;
	add.rz.f32 	%f14, %f3, %f13;
	mov.b32 	%r6, %f14;
	add.s32 	%r7, %r6, -1061158912;
	and.b32  	%r8, %r7, -8388608;
	mov.b32 	%r2, %f3;
	sub.s32 	%r9, %r2, %r8;
	mov.b32 	%f15, %r9;
	sub.s32 	%r10, 1082130432, %r8;
	mov.b32 	%f16, %r10;
	fma.rn.f32 	%f17, %f16, 0f3E800000, 0fBF800000;
	add.f32 	%f18, %f17, %f15;
	cvt.rn.f32.s32 	%f19, %r8;
	mul.f32 	%f20, %f19, 0f34000000;
	fma.rn.f32 	%f21, %f18, 0fBD39BF78, 0f3DD80012;
	fma.rn.f32 	%f22, %f21, %f18, 0fBE0778E0;
	fma.rn.f32 	%f23, %f22, %f18, 0f3E146475;
	fma.rn.f32 	%f24, %f23, %f18, 0fBE2A68DD;
	fma.rn.f32 	%f25, %f24, %f18, 0f3E4CAF9E;
	fma.rn.f32 	%f26, %f25, %f18, 0fBE800042;
	fma.rn.f32 	%f27, %f26, %f18, 0f3EAAAAE6;
	fma.rn.f32 	%f28, %f27, %f18, 0fBF000000;
	mul.f32 	%f29, %f18, %f28;
	fma.rn.f32 	%f30, %f29, %f18, %f18;
	fma.rn.f32 	%f39, %f20, 0f3F317218, %f30;
	setp.lt.u32 	%p2, %r2, 2139095040;
	@%p2 bra 	$L__BB1_2;
	setp.gt.s32 	%p3, %r2, -1082130432;
	fma.rn.f32 	%f31, %f3, 0f7F800000, 0f7F800000;
	selp.f32 	%f32, %f31, %f39, %p3;
	setp.eq.f32 	%p4, %f3, 0f00000000;
	selp.f32 	%f39, 0f80000000, %f32, %p4;
$L__BB1_2:
	setp.gt.f32 	%p5, %f2, 0f4B000000;
	cvta.to.global.u64 	%rd6, %rd1;
	add.f32 	%f33, %f39, 0f3F317218;
	selp.f32 	%f34, %f33, %f39, %p5;
	setp.num.f32 	%p6, %f2, %f2;
	copysign.f32 	%f35, %f1, %f34;
	selp.f32 	%f36, %f35, %f34, %p6;
	cos.approx.f32 	%f37, %f36;
	mul.f32 	%f38, %f1, %f37;
	add.s64 	%rd8, %rd6, %rd4;
	st.global.f32 	[%rd8], %f38;
	ret;

}
	// .globl	default_function_kernel_2
.visible .entry default_function_kernel_2(
	.param .u64 .ptr .align 1 default_function_kernel_2_param_0,
	.param .u64 .ptr .align 1 default_function_kernel_2_param_1
)
.maxntid 4
{
	.reg .pred 	%p<4>;
	.reg .b32 	%r<5>;
	.reg .b32 	%f<24>;
	.reg .b64 	%rd<8>;

	ld.param.u64 	%rd1, [default_function_kernel_2_param_0];
	ld.param.u64 	%rd2, [default_function_kernel_2_param_1];
	cvta.to.global.u64 	%rd3, %rd1;
	cvta.to.global.u64 	%rd4, %rd2;
	mov.u32 	%r1, %ctaid.x;
	shl.b32 	%r2, %r1, 2;
	mov.u32 	%r3, %tid.x;
	or.b32  	%r4, %r2, %r3;
	mul.wide.u32 	%rd5, %r4, 4;
	add.s64 	%rd6, %rd4, %rd5;
	ld.global.nc.f32 	%f1, [%rd6];
	abs.f32 	%f2, %f1;
	fma.rn.f32 	%f3, %f2, 0fBF000000, 0f3F000000;
	rsqrt.approx.ftz.f32 	%f4, %f3;
	mul.f32 	%f5, %f4, %f3;
	mul.f32 	%f6, %f4, 0fBF000000;
	fma.rn.f32 	%f7, %f5, %f6, 0f3F000000;
	fma.rn.f32 	%f8, %f5, %f7, %f5;
	setp.eq.f32 	%p1, %f2, 0f3F800000;
	selp.f32 	%f9, 0f00000000, %f8, %p1;
	setp.gt.f32 	%p2, %f2, 0f3F0F5C29;
	selp.f32 	%f10, %f9, %f2, %p2;
	mul.f32 	%f11, %f10, %f10;
	fma.rn.f32 	%f12, %f11, 0f3D4DD2F7, 0f3C99CA97;
	fma.rn.f32 	%f13, %f12, %f11, 0f3D3F90E8;
	fma.rn.f32 	%f14, %f13, %f11, 0f3D993CCF;
	fma.rn.f32 	%f15, %f14, %f11, 0f3E2AAC04;
	mul.f32 	%f16, %f11, %f15;
	fma.rn.f32 	%f17, %f16, %f10, %f10;
	mul.f32 	%f18, %f17, 0fC0000000;
	fma.rn.f32 	%f19, 0f3F6EE581, 0f3FD774EB, %f18;
	selp.f32 	%f20, %f19, %f17, %p2;
	setp.num.f32 	%p3, %f20, %f20;
	copysign.f32 	%f21, %f1, %f20;
	selp.f32 	%f22, %f21, %f20, %p3;
	cos.approx.f32 	%f23, %f22;
	add.s64 	%rd7, %rd3, %rd5;
	st.global.f32 	[%rd7], %f23;
	ret;

}
	// .globl	default_function_kernel_3
.visible .entry default_function_kernel_3(
	.param .u64 .ptr .align 1 default_function_kernel_3_param_0,
	.param .u64 .ptr .align 1 default_function_kernel_3_param_1
)
{
	.reg .pred 	%p<4>;
	.reg .b32 	%r<2>;
	.reg .b32 	%f<24>;
	.reg .b64 	%rd<8>;

	ld.param.u64 	%rd1, [default_function_kernel_3_param_0];
	ld.param.u64 	%rd2, [default_function_kernel_3_param_1];
	cvta.to.global.u64 	%rd3, %rd1;
	cvta.to.global.u64 	%rd4, %rd2;
	mov.u32 	%r1, %ctaid.x;
	mul.wide.u32 	%rd5, %r1, 4;
	add.s64 	%rd6, %rd4, %rd5;
	ld.global.nc.f32 	%f1, [%rd6];
	abs.f32 	%f2, %f1;
	fma.rn.f32 	%f3, %f2, 0fBF000000, 0f3F000000;
	rsqrt.approx.ftz.f32 	%f4, %f3;
	mul.f32 	%f5, %f4, %f3;
	mul.f32 	%f6, %f4, 0fBF000000;
	fma.rn.f32 	%f7, %f5, %f6, 0f3F000000;
	fma.rn.f32 	%f8, %f5, %f7, %f5;
	setp.eq.f32 	%p1, %f2, 0f3F800000;
	selp.f32 	%f9, 0f00000000, %f8, %p1;
	setp.gt.f32 	%p2, %f2, 0f3F0F5C29;
	selp.f32 	%f10, %f9, %f2, %p2;
	mul.f32 	%f11, %f10, %f10;
	fma.rn.f32 	%f12, %f11, 0f3D4DD2F7, 0f3C99CA97;
	fma.rn.f32 	%f13, %f12, %f11, 0f3D3F90E8;
	fma.rn.f32 	%f14, %f13, %f11, 0f3D993CCF;
	fma.rn.f32 	%f15, %f14, %f11, 0f3E2AAC04;
	mul.f32 	%f16, %f11, %f15;
	fma.rn.f32 	%f17, %f16, %f10, %f10;
	mul.f32 	%f18, %f17, 0fC0000000;
	fma.rn.f32 	%f19, 0f3F6EE581, 0f3FD774EB, %f18;
	selp.f32 	%f20, %f19, %f17, %p2;
	setp.num.f32 	%p3, %f20, %f20;
	copysign.f32 	%f21, %f1, %f20;
	selp.f32 	%f22, %f21, %f20, %p3;
	abs.f32 	%f23, %f22;
	add.s64 	%rd7, %rd3, %rd5;
	st.global.f32 	[%rd7], %f23;
	ret;

}


// ===== COMPILED SASS (sm_100) =====

	.target	sm_100

	.elftype	@"ET_EXEC"


//--------------------- .note.nv.tkinfo           --------------------------
	.section	.note.nv.tkinfo,"",@"SHT_NOTE"
	.sectionflags	@"SHF_NOTE_NV_TKINFO"
	.tkinfo
        /*0018*/ 	.word	0x00000002
        /*0030*/ 	.string	""
        /*0030*/ 	.string	"ptxas"
        /*0030*/ 	.string	"Cuda compilation tools, release 13.0, V13.0.88"
        /*0030*/ 	.string	"Build cuda_13.0.r13.0/compiler.36424714_0"
        /*0030*/ 	.string	"-arch sm_100 -m 64 "



//--------------------- .note.nv.cuinfo           --------------------------
	.section	.note.nv.cuinfo,"",@"SHT_NOTE"
	.sectionflags	@"SHF_NOTE_NV_CUINFO"
        /*0018*/ 	.short	0x0002
        /*001a*/ 	.short	0x0064
        /*001c*/ 	.short	0x0082
	.zero		2


//--------------------- .nv.info                  --------------------------
	.section	.nv.info,"",@"SHT_CUDA_INFO"
	.align	4


	//----- nvinfo : EIATTR_REGCOUNT
	.align		4
        /*0000*/ 	.byte	0x04, 0x2f
        /*0002*/ 	.short	(.L_1 - .L_0)
	.align		4
.L_0:
        /*0004*/ 	.word	index@(default_function_kernel)
        /*0008*/ 	.word	0x0000000c


	//----- nvinfo : EIATTR_FRAME_SIZE
	.align		4
.L_1:
        /*000c*/ 	.byte	0x04, 0x11
        /*000e*/ 	.short	(.L_3 - .L_2)
	.align		4
.L_2:
        /*0010*/ 	.word	index@(default_function_kernel)
        /*0014*/ 	.word	0x00000000


	//----- nvinfo : EIATTR_REGCOUNT
	.align		4
.L_3:
        /*0018*/ 	.byte	0x04, 0x2f
        /*001a*/ 	.short	(.L_5 - .L_4)
	.align		4
.L_4:
        /*001c*/ 	.word	index@(default_function_kernel_1)
        /*0020*/ 	.word	0x0000000c


	//----- nvinfo : EIATTR_FRAME_SIZE
	.align		4
.L_5:
        /*0024*/ 	.byte	0x04, 0x11
        /*0026*/ 	.short	(.L_7 - .L_6)
	.align		4
.L_6:
        /*0028*/ 	.word	index@(default_function_kernel_1)
        /*002c*/ 	.word	0x00000000


	//----- nvinfo : EIATTR_REGCOUNT
	.align		4
.L_7:
        /*0030*/ 	.byte	0x04, 0x2f
        /*0032*/ 	.short	(.L_9 - .L_8)
	.align		4
.L_8:
        /*0034*/ 	.word	index@(default_function_kernel_2)
        /*0038*/ 	.word	0x0000000a


	//----- nvinfo : EIATTR_FRAME_SIZE
	.align		4
.L_9:
        /*003c*/ 	.byte	0x04, 0x11
        /*003e*/ 	.short	(.L_11 - .L_10)
	.align		4
.L_10:
        /*0040*/ 	.word	index@(default_function_kernel_2)
        /*0044*/ 	.word	0x00000000


	//----- nvinfo : EIATTR_REGCOUNT
	.align		4
.L_11:
        /*0048*/ 	.byte	0x04, 0x2f
        /*004a*/ 	.short	(.L_13 - .L_12)
	.align		4
.L_12:
        /*004c*/ 	.word	index@(default_function_kernel_3)
        /*0050*/ 	.word	0x0000000c


	//----- nvinfo : EIATTR_FRAME_SIZE
	.align		4
.L_13:
        /*0054*/ 	.byte	0x04, 0x11
        /*0056*/ 	.short	(.L_15 - .L_14)
	.align		4
.L_14:
        /*0058*/ 	.word	index@(default_function_kernel_3)
        /*005c*/ 	.word	0x00000000


	//----- nvinfo : EIATTR_MIN_STACK_SIZE
	.align		4
.L_15:
        /*0060*/ 	.byte	0x04, 0x12
        /*0062*/ 	.short	(.L_17 - .L_16)
	.align		4
.L_16:
        /*0064*/ 	.word	index@(default_function_kernel_3)
        /*0068*/ 	.word	0x00000000


	//----- nvinfo : EIATTR_MIN_STACK_SIZE
	.align		4
.L_17:
        /*006c*/ 	.byte	0x04, 0x12
        /*006e*/ 	.short	(.L_19 - .L_18)
	.align		4
.L_18:
        /*0070*/ 	.word	index@(default_function_kernel_2)
        /*0074*/ 	.word	0x00000000


	//----- nvinfo : EIATTR_MIN_STACK_SIZE
	.align		4
.L_19:
        /*0078*/ 	.byte	0x04, 0x12
        /*007a*/ 	.short	(.L_21 - .L_20)
	.align		4
.L_20:
        /*007c*/ 	.word	index@(default_function_kernel_1)
        /*0080*/ 	.word	0x00000000


	//----- nvinfo : EIATTR_MIN_STACK_SIZE
	.align		4
.L_21:
        /*0084*/ 	.byte	0x04, 0x12
        /*0086*/ 	.short	(.L_23 - .L_22)
	.align		4
.L_22:
        /*0088*/ 	.word	index@(default_function_kernel)
        /*008c*/ 	.word	0x00000000
.L_23:


//--------------------- .nv.compat                --------------------------
	.section	.nv.compat,"",@"SHT_CUDA_COMPAT_INFO"
	.align	4
        /*0000*/ 	.byte	0x02, 0x09, 0x00, 0x00, 0x02, 0x02, 0x01, 0x00, 0x02, 0x05, 0x05, 0x00, 0x03, 0x07, 0x01, 0x01
        /*0010*/ 	.byte	0x02, 0x03, 0x00, 0x00, 0x02, 0x06, 0x01, 0x00, 0x04, 0x0b, 0x08, 0x00, 0x01, 0x00, 0x00, 0x00
        /*0020*/ 	.byte	0x00, 0x00, 0x00, 0x00


//--------------------- .nv.info.default_function_kernel_3 --------------------------
	.section	.nv.info.default_function_kernel_3,"",@"SHT_CUDA_INFO"
	.sectionflags	@""
	.align	4


	//----- nvinfo : EIATTR_CUDA_API_VERSION
	.align		4
        /*0000*/ 	.byte	0x04, 0x37
        /*0002*/ 	.short	(.L_25 - .L_24)
.L_24:
        /*0004*/ 	.word	0x00000082


	//----- nvinfo : EIATTR_KPARAM_INFO
	.align		4
.L_25:
        /*0008*/ 	.byte	0x04, 0x17
        /*000a*/ 	.short	(.L_27 - .L_26)
.L_26:
        /*000c*/ 	.word	0x00000000
        /*0010*/ 	.short	0x0001
        /*0012*/ 	.short	0x0008
        /*0014*/ 	.byte	0x00, 0xf5, 0x21, 0x00


	//----- nvinfo : EIATTR_KPARAM_INFO
	.align		4
.L_27:
        /*0018*/ 	.byte	0x04, 0x17
        /*001a*/ 	.short	(.L_29 - .L_28)
.L_28:
        /*001c*/ 	.word	0x00000000
        /*0020*/ 	.short	0x0000
        /*0022*/ 	.short	0x0000
        /*0024*/ 	.byte	0x00, 0xf5, 0x21, 0x00


	//----- nvinfo : EIATTR_SPARSE_MMA_MASK
	.align		4
.L_29:
        /*0028*/ 	.byte	0x03, 0x50
        /*002a*/ 	.short	0x0000


	//----- nvinfo : EIATTR_MAXREG_COUNT
	.align		4
        /*002c*/ 	.byte	0x03, 0x1b
        /*002e*/ 	.short	0x00ff


	//----- nvinfo : EIATTR_MERCURY_ISA_VERSION
	.align		4
        /*0030*/ 	.byte	0x03, 0x5f
        /*0032*/ 	.short	0x0101


	//----- nvinfo : EIATTR_VRC_CTA_INIT_COUNT
	.align		4
        /*0034*/ 	.byte	0x02, 0x4a
	.zero		1
	.zero		1


	//----- nvinfo : EIATTR_EXIT_INSTR_OFFSETS
	.align		4
        /*0038*/ 	.byte	0x04, 0x1c
        /*003a*/ 	.short	(.L_31 - .L_30)


	//   ....[0]....
.L_30:
        /*003c*/ 	.word	0x00000230


	//----- nvinfo : EIATTR_CBANK_PARAM_SIZE
	.align		4
.L_31:
        /*0040*/ 	.byte	0x03, 0x19
        /*0042*/ 	.short	0x0010


	//----- nvinfo : EIATTR_PARAM_CBANK
	.align		4
        /*0044*/ 	.byte	0x04, 0x0a
        /*0046*/ 	.short	(.L_33 - .L_32)
	.align		4
.L_32:
        /*0048*/ 	.word	index@(.nv.constant0.default_function_kernel_3)
        /*004c*/ 	.short	0x0380
        /*004e*/ 	.short	0x0010


	//----- nvinfo : EIATTR_SW_WAR
	.align		4
.L_33:
        /*0050*/ 	.byte	0x04, 0x36
        /*0052*/ 	.short	(.L_35 - .L_34)
.L_34:
        /*0054*/ 	.word	0x00000008
.L_35:


//--------------------- .nv.info.default_function_kernel_2 --------------------------
	.section	.nv.info.default_function_kernel_2,"",@"SHT_CUDA_INFO"
	.sectionflags	@""
	.align	4


	//----- nvinfo : EIATTR_CUDA_API_VERSION
	.align		4
        /*0000*/ 	.byte	0x04, 0x37
        /*0002*/ 	.short	(.L_37 - .L_36)
.L_36:
        /*0004*/ 	.word	0x00000082


	//----- nvinfo : EIATTR_KPARAM_INFO
	.align		4
.L_37:
        /*0008*/ 	.byte	0x04, 0x17
        /*000a*/ 	.short	(.L_39 - .L_38)
.L_38:
        /*000c*/ 	.word	0x00000000
        /*0010*/ 	.short	0x0001
        /*0012*/ 	.short	0x0008
        /*0014*/ 	.byte	0x00, 0xf5, 0x21, 0x00


	//----- nvinfo : EIATTR_KPARAM_INFO
	.align		4
.L_39:
        /*0018*/ 	.byte	0x04, 0x17
        /*001a*/ 	.short	(.L_41 - .L_40)
.L_40:
        /*001c*/ 	.word	0x00000000
        /*0020*/ 	.short	0x0000
        /*0022*/ 	.short	0x0000
        /*0024*/ 	.byte	0x00, 0xf5, 0x21, 0x00


	//----- nvinfo : EIATTR_SPARSE_MMA_MASK
	.align		4
.L_41:
        /*0028*/ 	.byte	0x03, 0x50
        /*002a*/ 	.short	0x0000


	//----- nvinfo : EIATTR_MAXREG_COUNT
	.align		4
        /*002c*/ 	.byte	0x03, 0x1b
        /*002e*/ 	.short	0x00ff


	//----- nvinfo : EIATTR_MERCURY_ISA_VERSION
	.align		4
        /*0030*/ 	.byte	0x03, 0x5f
        /*0032*/ 	.short	0x0101


	//----- nvinfo : EIATTR_VRC_CTA_INIT_COUNT
	.align		4
        /*0034*/ 	.byte	0x02, 0x4a
	.zero		1
	.zero		1


	//----- nvinfo : EIATTR_EXIT_INSTR_OFFSETS
	.align		4
        /*0038*/ 	.byte	0x04, 0x1c
        /*003a*/ 	.short	(.L_43 - .L_42)


	//   ....[0]....
.L_42:
        /*003c*/ 	.word	0x00000270


	//----- nvinfo : EIATTR_MAX_THREADS
	.align		4
.L_43:
        /*0040*/ 	.byte	0x04, 0x05
        /*0042*/ 	.short	(.L_45 - .L_44)
.L_44:
        /*0044*/ 	.word	0x00000004
        /*0048*/ 	.word	0x00000001
        /*004c*/ 	.word	0x00000001


	//----- nvinfo : EIATTR_CBANK_PARAM_SIZE
	.align		4
.L_45:
        /*0050*/ 	.byte	0x03, 0x19
        /*0052*/ 	.short	0x0010


	//----- nvinfo : EIATTR_PARAM_CBANK
	.align		4
        /*0054*/ 	.byte	0x04, 0x0a
        /*0056*/ 	.short	(.L_47 - .L_46)
	.align		4
.L_46:
        /*0058*/ 	.word	index@(.nv.constant0.default_function_kernel_2)
        /*005c*/ 	.short	0x0380
        /*005e*/ 	.short	0x0010


	//----- nvinfo : EIATTR_SW_WAR
	.align		4
.L_47:
        /*0060*/ 	.byte	0x04, 0x36
        /*0062*/ 	.short	(.L_49 - .L_48)
.L_48:
        /*0064*/ 	.word	0x00000008
.L_49:


//--------------------- .nv.info.default_function_kernel_1 --------------------------
	.section	.nv.info.default_function_kernel_1,"",@"SHT_CUDA_INFO"
	.sectionflags	@""
	.align	4


	//----- nvinfo : EIATTR_CUDA_API_VERSION
	.align		4
        /*0000*/ 	.byte	0x04, 0x37
        /*0002*/ 	.short	(.L_51 - .L_50)
.L_50:
        /*0004*/ 	.word	0x00000082


	//----- nvinfo : EIATTR_KPARAM_INFO
	.align		4
.L_51:
        /*0008*/ 	.byte	0x04, 0x17
        /*000a*/ 	.short	(.L_53 - .L_52)
.L_52:
        /*000c*/ 	.word	0x00000000
        /*0010*/ 	.short	0x0001
        /*0012*/ 	.short	0x0008
        /*0014*/ 	.byte	0x00, 0xf5, 0x21, 0x00


	//----- nvinfo : EIATTR_KPARAM_INFO
	.align		4
.L_53:
        /*0018*/ 	.byte	0x04, 0x17
        /*001a*/ 	.short	(.L_55 - .L_54)
.L_54:
        /*001c*/ 	.word	0x00000000
        /*0020*/ 	.short	0x0000
        /*0022*/ 	.short	0x0000
        /*0024*/ 	.byte	0x00, 0xf5, 0x21, 0x00


	//----- nvinfo : EIATTR_SPARSE_MMA_MASK
	.align		4
.L_55:
        /*0028*/ 	.byte	0x03, 0x50
        /*002a*/ 	.short	0x0000


	//----- nvinfo : EIATTR_MAXREG_COUNT
	.align		4
        /*002c*/ 	.byte	0x03, 0x1b
        /*002e*/ 	.short	0x00ff


	//----- nvinfo : EIATTR_MERCURY_ISA_VERSION
	.align		4
        /*0030*/ 	.byte	0x03, 0x5f
        /*0032*/ 	.short	0x0101


	//----- nvinfo : EIATTR_VRC_CTA_INIT_COUNT
	.align		4
        /*0034*/ 	.byte	0x02, 0x4a
	.zero		1
	.zero		1


	//----- nvinfo : EIATTR_EXIT_INSTR_OFFSETS
	.align		4
        /*0038*/ 	.byte	0x04, 0x1c
        /*003a*/ 	.short	(.L_57 - .L_56)


	//   ....[0]....
.L_56:
        /*003c*/ 	.word	0x00000370


	//----- nvinfo : EIATTR_MAX_THREADS
	.align		4
.L_57:
        /*0040*/ 	.byte	0x04, 0x05
        /*0042*/ 	.short	(.L_59 - .L_58)
.L_58:
        /*0044*/ 	.word	0x00000008
        /*0048*/ 	.word	0x00000001
        /*004c*/ 	.word	0x00000001


	//----- nvinfo : EIATTR_CBANK_PARAM_SIZE
	.align		4
.L_59:
        /*0050*/ 	.byte	0x03, 0x19
        /*0052*/ 	.short	0x0010


	//----- nvinfo : EIATTR_PARAM_CBANK
	.align		4
        /*0054*/ 	.byte	0x04, 0x0a
        /*0056*/ 	.short	(.L_61 - .L_60)
	.align		4
.L_60:
        /*0058*/ 	.word	index@(.nv.constant0.default_function_kernel_1)
        /*005c*/ 	.short	0x0380
        /*005e*/ 	.short	0x0010


	//----- nvinfo : EIATTR_SW_WAR
	.align		4
.L_61:
        /*0060*/ 	.byte	0x04, 0x36
        /*0062*/ 	.short	(.L_63 - .L_62)
.L_62:
        /*0064*/ 	.word	0x00000008
.L_63:


//--------------------- .nv.info.default_function_kernel --------------------------
	.section	.nv.info.default_function_kernel,"",@"SHT_CUDA_INFO"
	.sectionflags	@""
	.align	4


	//----- nvinfo : EIATTR_CUDA_API_VERSION
	.align		4
        /*0000*/ 	.byte	0x04, 0x37
        /*0002*/ 	.short	(.L_65 - .L_64)
.L_64:
        /*0004*/ 	.word	0x00000082


	//----- nvinfo : EIATTR_KPARAM_INFO
	.align		4
.L_65:
        /*0008*/ 	.byte	0x04, 0x17
        /*000a*/ 	.short	(.L_67 - .L_66)
.L_66:
        /*000c*/ 	.word	0x00000000
        /*0010*/ 	.short	0x0001
        /*0012*/ 	.short	0x0008
        /*0014*/ 	.byte	0x00, 0xf5, 0x21, 0x00


	//----- nvinfo : EIATTR_KPARAM_INFO
	.align		4
.L_67:
        /*0018*/ 	.byte	0x04, 0x17
        /*001a*/ 	.short	(.L_69 - .L_68)
.L_68:
        /*001c*/ 	.word	0x00000000
        /*0020*/ 	.short	0x0000
        /*0022*/ 	.short	0x0000
        /*0024*/ 	.byte	0x00, 0xf5, 0x21, 0x00


	//----- nvinfo : EIATTR_SPARSE_MMA_MASK
	.align		4
.L_69:
        /*0028*/ 	.byte	0x03, 0x50
        /*002a*/ 	.short	0x0000


	//----- nvinfo : EIATTR_MAXREG_COUNT
	.align		4
        /*002c*/ 	.byte	0x03, 0x1b
        /*002e*/ 	.short	0x00ff


	//----- nvinfo : EIATTR_MERCURY_ISA_VERSION
	.align		4
        /*0030*/ 	.byte	0x03, 0x5f
        /*0032*/ 	.short	0x0101


	//----- nvinfo : EIATTR_VRC_CTA_INIT_COUNT
	.align		4
        /*0034*/ 	.byte	0x02, 0x4a
	.zero		1
	.zero		1


	//----- nvinfo : EIATTR_EXIT_INSTR_OFFSETS
	.align		4
        /*0038*/ 	.byte	0x04, 0x1c
        /*003a*/ 	.short	(.L_71 - .L_70)


	//   ....[0]....
.L_70:
        /*003c*/ 	.word	0x00000070


	//   ....[1]....
        /*0040*/ 	.word	0x00000120


	//----- nvinfo : EIATTR_MAX_THREADS
	.align		4
.L_71:
        /*0044*/ 	.byte	0x04, 0x05
        /*0046*/ 	.short	(.L_73 - .L_72)
.L_72:
        /*0048*/ 	.word	0x00000020
        /*004c*/ 	.word	0x00000001
        /*0050*/ 	.word	0x00000001


	//----- nvinfo : EIATTR_CBANK_PARAM_SIZE
	.align		4
.L_73:
        /*0054*/ 	.byte	0x03, 0x19
        /*0056*/ 	.short	0x0010


	//----- nvinfo : EIATTR_PARAM_CBANK
	.align		4
        /*0058*/ 	.byte	0x04, 0x0a
        /*005a*/ 	.short	(.L_75 - .L_74)
	.align		4
.L_74:
        /*005c*/ 	.word	index@(.nv.constant0.default_function_kernel)
        /*0060*/ 	.short	0x0380
        /*0062*/ 	.short	0x0010


	//----- nvinfo : EIATTR_SW_WAR
	.align		4
.L_75:
        /*0064*/ 	.byte	0x04, 0x36
        /*0066*/ 	.short	(.L_77 - .L_76)
.L_76:
        /*0068*/ 	.word	0x00000008
.L_77:


//--------------------- .nv.callgraph             --------------------------
	.section	.nv.callgraph,"",@"SHT_CUDA_CALLGRAPH"
	.align	4
	.sectionentsize	8
	.align		4
        /*0000*/ 	.word	0x00000000
	.align		4
        /*0004*/ 	.word	0xffffffff
	.align		4
        /*0008*/ 	.word	0x00000000
	.align		4
        /*000c*/ 	.word	0xfffffffe
	.align		4
        /*0010*/ 	.word	0x00000000
	.align		4
        /*0014*/ 	.word	0xfffffffd
	.align		4
        /*0018*/ 	.word	0x00000000
	.align		4
        /*001c*/ 	.word	0xfffffffc


//--------------------- .text.default_function_kernel_3 --------------------------
	.section	.text.default_function_kernel_3,"ax",@progbits
	.align	128
        .global         default_function_kernel_3
        .type           default_function_kernel_3,@function
        .size           default_function_kernel_3,(.L_x_4 - default_function_kernel_3)
        .other          default_function_kernel_3,@"STO_CUDA_ENTRY STV_DEFAULT"
default_function_kernel_3:
.text.default_function_kernel_3:
[----:B------:R-:W-:Y:S01]  /*0000*/  LDC R1, c[0x0][0x37c] ;  /* 0x0000df00ff017b82 */ /* 0x000fe20000000800 */
[----:B------:R-:W0:Y:S07]  /*0010*/  S2R R7, SR_CTAID.X ;  /* 0x0000000000077919 */ /* 0x000e2e0000002500 */
[----:B------:R-:W0:Y:S01]  /*0020*/  LDC.64 R2, c[0x0][0x388] ;  /* 0x0000e200ff027b82 */ /* 0x000e220000000a00 */
[----:B------:R-:W1:Y:S01]  /*0030*/  LDCU.64 UR4, c[0x0][0x358] ;  /* 0x00006b00ff0477ac */ /* 0x000e620008000a00 */
[----:B0-----:R-:W-:-:S05]  /*0040*/  IMAD.WIDE.U32 R2, R7, 0x4, R2 ;  /* 0x0000000407027825 */ /* 0x001fca00078e0002 */
[----:B-1----:R0:W2:Y:S01]  /*0050*/  LDG.E.CONSTANT R0, desc[UR4][R2.64] ;  /* 0x0000000402007981 */ /* 0x0020a2000c1e9900 */
[----:B------:R-:W-:Y:S02]  /*0060*/  HFMA2 R5, -RZ, RZ, 1.75, 0 ;  /* 0x3f000000ff057431 */ /* 0x000fe400000001ff */
[----:B------:R-:W-:Y:S01]  /*0070*/  HFMA2 R9, -RZ, RZ, 1.9599609375, 20144 ;  /* 0x3fd774ebff097431 */ /* 0x000fe200000001ff */
[----:B0-----:R-:W-:Y:S02]  /*0080*/  MOV R3, 0x3d4dd2f7 ;  /* 0x3d4dd2f700037802 */ /* 0x001fe40000000f00 */
[C---:B--2---:R-:W-:Y:S01]  /*0090*/  FFMA R4, |R0|.reuse, -R5, 0.5 ;  /* 0x3f00000000047423 */ /* 0x044fe20000000a05 */
[C---:B------:R-:W-:Y:S02]  /*00a0*/  FSETP.NEU.AND P1, PT, |R0|.reuse, 1, PT ;  /* 0x3f8000000000780b */ /* 0x040fe40003f2d200 */
[----:B------:R-:W-:Y:S01]  /*00b0*/  FSETP.GT.AND P0, PT, |R0|, 0.56000000238418579102, PT ;  /* 0x3f0f5c290000780b */ /* 0x000fe20003f04200 */
[----:B------:R-:W0:Y:S02]  /*00c0*/  MUFU.RSQ R5, R4 ;  /* 0x0000000400057308 */ /* 0x000e240000001400 */
[----:B0-----:R-:W-:Y:S01]  /*00d0*/  FMUL R6, R4, R5 ;  /* 0x0000000504067220 */ /* 0x001fe20000400000 */
[----:B------:R-:W-:-:S04]  /*00e0*/  FMUL R5, R5, -0.5 ;  /* 0xbf00000005057820 */ /* 0x000fc80000400000 */
[----:B------:R-:W-:-:S04]  /*00f0*/  FFMA R5, R6, R5, 0.5 ;  /* 0x3f00000006057423 */ /* 0x000fc80000000005 */
[----:B------:R-:W-:-:S05]  /*0100*/  FFMA R5, R6, R5, R6 ;  /* 0x0000000506057223 */ /* 0x000fca0000000006 */
[----:B------:R-:W-:-:S04]  /*0110*/  FSEL R5, R5, RZ, P1 ;  /* 0x000000ff05057208 */ /* 0x000fc80000800000 */
[----:B------:R-:W-:-:S05]  /*0120*/  FSEL R5, R5, |R0|, P0 ;  /* 0x4000000005057208 */ /* 0x000fca0000000000 */
[----:B------:R-:W-:-:S04]  /*0130*/  FMUL R2, R5, R5 ;  /* 0x0000000505027220 */ /* 0x000fc80000400000 */
[----:B------:R-:W-:-:S04]  /*0140*/  FFMA R3, R2, R3, 0.018773360177874565125 ;  /* 0x3c99ca9702037423 */ /* 0x000fc80000000003 */
[----:B------:R-:W-:-:S04]  /*0150*/  FFMA R3, R2, R3, 0.046769052743911743164 ;  /* 0x3d3f90e802037423 */ /* 0x000fc80000000003 */
[----:B------:R-:W-:-:S04]  /*0160*/  FFMA R3, R2, R3, 0.074823014438152313232 ;  /* 0x3d993ccf02037423 */ /* 0x000fc80000000003 */
[----:B------:R-:W-:-:S04]  /*0170*/  FFMA R3, R2, R3, 0.16667181253433227539 ;  /* 0x3e2aac0402037423 */ /* 0x000fc80000000003 */
[----:B------:R-:W-:Y:S02]  /*0180*/  FMUL R4, R2, R3 ;  /* 0x0000000302047220 */ /* 0x000fe40000400000 */
[----:B------:R-:W0:Y:S02]  /*0190*/  LDC.64 R2, c[0x0][0x380] ;  /* 0x0000e000ff027b82 */ /* 0x000e240000000a00 */
[----:B------:R-:W-:-:S04]  /*01a0*/  FFMA R5, R5, R4, R5 ;  /* 0x0000000405057223 */ /* 0x000fc80000000005 */
[----:B------:R-:W-:-:S04]  /*01b0*/  FMUL R4, R5, -2 ;  /* 0xc000000005047820 */ /* 0x000fc80000400000 */
[----:B------:R-:W-:-:S05]  /*01c0*/  @P0 FFMA R5, R9, 0.93318945169448852539, R4 ;  /* 0x3f6ee58109050823 */ /* 0x000fca0000000004 */
[C---:B------:R-:W-:Y:S02]  /*01d0*/  FSETP.NAN.AND P0, PT, R5.reuse, R5, PT ;  /* 0x000000050500720b */ /* 0x040fe40003f08000 */
[----:B------:R-:W-:-:S04]  /*01e0*/  LOP3.LUT R0, R5, 0x80000000, R0, 0xb8, !PT ;  /* 0x8000000005007812 */ /* 0x000fc800078eb800 */
[----:B------:R-:W-:Y:S01]  /*01f0*/  FSEL R0, R0, R5, !P0 ;  /* 0x0000000500007208 */ /* 0x000fe20004000000 */
[----:B0-----:R-:W-:-:S04]  /*0200*/  IMAD.WIDE.U32 R2, R7, 0x4, R2 ;  /* 0x0000000407027825 */ /* 0x001fc800078e0002 */
[----:B------:R-:W-:-:S05]  /*0210*/  FADD R5, |R0|, -RZ ;  /* 0x800000ff00057221 */ /* 0x000fca0000000200 */
[----:B------:R-:W-:Y:S01]  /*0220*/  STG.E desc[UR4][R2.64], R5 ;  /* 0x0000000502007986 */ /* 0x000fe2000c101904 */
[----:B------:R-:W-:Y:S05]  /*0230*/  EXIT ;  /* 0x000000000000794d */ /* 0x000fea0003800000 */
.L_x_0:
[----:B------:R-:W-:-:S00]  /*0240*/  BRA `(.L_x_0) ;  /* 0xfffffffc00fc7947 */ /* 0x000fc0000383ffff */
[----:B------:R-:W-:-:S00]  /*0250*/  NOP ;  /* 0x0000000000007918 */ /* 0x000fc00000000000 */
        /* <DEDUP_REMOVED lines=10> */
.L_x_4:


//--------------------- .text.default_function_kernel_2 --------------------------
	.section	.text.default_function_kernel_2,"ax",@progbits
	.align	128
        .global         default_function_kernel_2
        .type           default_function_kernel_2,@function
        .size           default_function_kernel_2,(.L_x_5 - default_function_kernel_2)
        .other          default_function_kernel_2,@"STO_CUDA_ENTRY STV_DEFAULT"
default_function_kernel_2:
.text.default_function_kernel_2:
[----:B------:R-:W-:Y:S01]  /*0000*/  LDC R1, c[0x0][0x37c] ;  /* 0x0000df00ff017b82 */ /* 0x000fe20000000800 */
[----:B------:R-:W0:Y:S07]  /*0010*/  S2R R5, SR_TID.X ;  /* 0x0000000000057919 */ /* 0x000e2e0000002100 */
[----:B------:R-:W1:Y:S01]  /*0020*/  S2UR UR4, SR_CTAID.X ;  /* 0x00000000000479c3 */ /* 0x000e620000002500 */
[----:B------:R-:W2:Y:S07]  /*0030*/  LDCU.64 UR6, c[0x0][0x358] ;  /* 0x00006b00ff0677ac */ /* 0x000eae0008000a00 */
[----:B------:R-:W3:Y:S01]  /*0040*/  LDC.64 R2, c[0x0][0x388] ;  /* 0x0000e200ff027b82 */ /* 0x000ee20000000a00 */
[----:B-1----:R-:W-:-:S06]  /*0050*/  USHF.L.U32 UR4, UR4, 0x2, URZ ;  /* 0x0000000204047899 */ /* 0x002fcc00080006ff */
[----:B0-----:R-:W-:-:S05]  /*0060*/  LOP3.LUT R5, R5, UR4, RZ, 0xfc, !PT ;  /* 0x0000000405057c12 */ /* 0x001fca000f8efcff */
[----:B---3--:R-:W-:-:S06]  /*0070*/  IMAD.WIDE.U32 R2, R5, 0x4, R2 ;  /* 0x0000000405027825 */ /* 0x008fcc00078e0002 */
[----:B--2---:R-:W2:Y:S01]  /*0080*/  LDG.E.CONSTANT R2, desc[UR6][R2.64] ;  /* 0x0000000602027981 */ /* 0x004ea2000c1e9900 */
[----:B------:R-:W-:-:S05]  /*0090*/  HFMA2 R7, -RZ, RZ, 1.75, 0 ;  /* 0x3f000000ff077431 */ /* 0x000fca00000001ff */
[C---:B--2---:R-:W-:Y:S01]  /*00a0*/  FFMA R0, |R2|.reuse, -R7, 0.5 ;  /* 0x3f00000002007423 */ /* 0x044fe20000000a07 */
[C---:B------:R-:W-:Y:S02]  /*00b0*/  FSETP.NEU.AND P1, PT, |R2|.reuse, 1, PT ;  /* 0x3f8000000200780b */ /* 0x040fe40003f2d200 */
[----:B------:R-:W-:Y:S01]  /*00c0*/  FSETP.GT.AND P0, PT, |R2|, 0.56000000238418579102, PT ;  /* 0x3f0f5c290200780b */ /* 0x000fe20003f04200 */
[----:B------:R-:W0:Y:S02]  /*00d0*/  MUFU.RSQ R7, R0 ;  /* 0x0000000000077308 */ /* 0x000e240000001400 */
[----:B0-----:R-:W-:Y:S01]  /*00e0*/  FMUL R4, R0, R7 ;  /* 0x0000000700047220 */ /* 0x001fe20000400000 */
[----:B------:R-:W-:-:S04]  /*00f0*/  FMUL R7, R7, -0.5 ;  /* 0xbf00000007077820 */ /* 0x000fc80000400000 */
[----:B------:R-:W-:-:S04]  /*0100*/  FFMA R7, R4, R7, 0.5 ;  /* 0x3f00000004077423 */ /* 0x000fc80000000007 */
[----:B------:R-:W-:Y:S01]  /*0110*/  FFMA R7, R4, R7, R4 ;  /* 0x0000000704077223 */ /* 0x000fe20000000004 */
[----:B------:R-:W-:-:S04]  /*0120*/  MOV R4, 0x3d4dd2f7 ;  /* 0x3d4dd2f700047802 */ /* 0x000fc80000000f00 */
[----:B------:R-:W-:-:S04]  /*0130*/  FSEL R7, R7, RZ, P1 ;  /* 0x000000ff07077208 */ /* 0x000fc80000800000 */
[----:B------:R-:W-:-:S05]  /*0140*/  FSEL R7, R7, |R2|, P0 ;  /* 0x4000000207077208 */ /* 0x000fca0000000000 */
[----:B------:R-:W-:-:S04]  /*0150*/  FMUL R3, R7, R7 ;  /* 0x0000000707037220 */ /* 0x000fc80000400000 */
[----:B------:R-:W-:-:S04]  /*0160*/  FFMA R0, R3, R4, 0.018773360177874565125 ;  /* 0x3c99ca9703007423 */ /* 0x000fc80000000004 */
[----:B------:R-:W-:-:S04]  /*0170*/  FFMA R0, R3, R0, 0.046769052743911743164 ;  /* 0x3d3f90e803007423 */ /* 0x000fc80000000000 */
[----:B------:R-:W-:-:S04]  /*0180*/  FFMA R0, R3, R0, 0.074823014438152313232 ;  /* 0x3d993ccf03007423 */ /* 0x000fc80000000000 */
[----:B------:R-:W-:-:S04]  /*0190*/  FFMA R0, R3, R0, 0.16667181253433227539 ;  /* 0x3e2aac0403007423 */ /* 0x000fc80000000000 */
[----:B------:R-:W-:Y:S01]  /*01a0*/  FMUL R0, R3, R0 ;  /* 0x0000000003007220 */ /* 0x000fe20000400000 */
[----:B------:R-:W-:-:S03]  /*01b0*/  HFMA2 R3, -RZ, RZ, 1.9599609375, 20144 ;  /* 0x3fd774ebff037431 */ /* 0x000fc600000001ff */
[----:B------:R-:W-:-:S04]  /*01c0*/  FFMA R7, R7, R0, R7 ;  /* 0x0000000007077223 */ /* 0x000fc80000000007 */
[----:B------:R-:W-:-:S04]  /*01d0*/  FMUL R0, R7, -2 ;  /* 0xc000000007007820 */ /* 0x000fc80000400000 */
[----:B------:R-:W-:-:S05]  /*01e0*/  @P0 FFMA R7, R3, 0.93318945169448852539, R0 ;  /* 0x3f6ee58103070823 */ /* 0x000fca0000000000 */
[CC--:B------:R-:W-:Y:S02]  /*01f0*/  FSETP.NAN.AND P0, PT, R7.reuse, R7.reuse, PT ;  /* 0x000000070700720b */ /* 0x0c0fe40003f08000 */
[----:B------:R-:W-:Y:S02]  /*0200*/  LOP3.LUT R0, R7, 0x80000000, R2, 0xb8, !PT ;  /* 0x8000000007007812 */ /* 0x000fe400078eb802 */
[----:B------:R-:W0:Y:S02]  /*0210*/  LDC.64 R2, c[0x0][0x380] ;  /* 0x0000e000ff027b82 */ /* 0x000e240000000a00 */
[----:B------:R-:W-:-:S05]  /*0220*/  FSEL R0, R0, R7, !P0 ;  /* 0x0000000700007208 */ /* 0x000fca0004000000 */
[----:B------:R-:W-:-:S04]  /*0230*/  FMUL.RZ R0, R0, 0.15915493667125701904 ;  /* 0x3e22f98300007820 */ /* 0x000fc8000040c000 */
[----:B------:R-:W1:Y:S01]  /*0240*/  MUFU.COS R7, R0 ;  /* 0x0000000000077308 */ /* 0x000e620000000000 */
[----:B0-----:R-:W-:-:S05]  /*0250*/  IMAD.WIDE.U32 R2, R5, 0x4, R2 ;  /* 0x0000000405027825 */ /* 0x001fca00078e0002 */
[----:B-1----:R-:W-:Y:S01]  /*0260*/  STG.E desc[UR6][R2.64], R7 ;  /* 0x0000000702007986 */ /* 0x002fe2000c101906 */
[----:B------:R-:W-:Y:S05]  /*0270*/  EXIT ;  /* 0x000000000000794d */ /* 0x000fea0003800000 */
.L_x_1:
        /* <DEDUP_REMOVED lines=16> */
.L_x_5:


//--------------------- .text.default_function_kernel_1 --------------------------
	.section	.text.default_function_kernel_1,"ax",@progbits
	.align	128
        .global         default_function_kernel_1
        .type           default_function_kernel_1,@function
        .size           default_function_kernel_1,(.L_x_6 - default_function_kernel_1)
        .other          default_function_kernel_1,@"STO_CUDA_ENTRY STV_DEFAULT"
default_function_kernel_1:
.text.default_function_kernel_1:
[----:B------:R-:W-:Y:S01]  /*0000*/  LDC R1, c[0x0][0x37c] ;  /* 0x0000df00ff017b82 */ /* 0x000fe20000000800 */
[----:B------:R-:W0:Y:S07]  /*0010*/  S2R R5, SR_TID.X ;  /* 0x0000000000057919 */ /* 0x000e2e0000002100 */
[----:B------:R-:W1:Y:S01]  /*0020*/  S2UR UR4, SR_CTAID.X ;  /* 0x00000000000479c3 */ /* 0x000e620000002500 */
[----:B------:R-:W2:Y:S07]  /*0030*/  LDCU.64 UR6, c[0x0][0x358] ;  /* 0x00006b00ff0677ac */ /* 0x000eae0008000a00 */
[----:B------:R-:W3:Y:S01]  /*0040*/  LDC.64 R2, c[0x0][0x388] ;  /* 0x0000e200ff027b82 */ /* 0x000ee20000000a00 */
[----:B-1----:R-:W-:-:S06]  /*0050*/  USHF.L.U32 UR4, UR4, 0x3, URZ ;  /* 0x0000000304047899 */ /* 0x002fcc00080006ff */
[----:B0-----:R-:W-:-:S05]  /*0060*/  LOP3.LUT R5, R5, UR4, RZ, 0xfc, !PT ;  /* 0x0000000405057c12 */ /* 0x001fca000f8efcff */
[----:B---3--:R-:W-:-:S05]  /*0070*/  IMAD.WIDE.U32 R2, R5, 0x4, R2 ;  /* 0x0000000405027825 */ /* 0x008fca00078e0002 */
[----:B--2---:R-:W2:Y:S01]  /*0080*/  LDG.E.CONSTANT R0, desc[UR6][R2.64] ;  /* 0x0000000602007981 */ /* 0x004ea2000c1e9900 */
[----:B------:R-:W-:Y:S02]  /*0090*/  HFMA2 R8, -RZ, RZ, 1.625, 0 ;  /* 0x3e800000ff087431 */ /* 0x000fe400000001ff */
[C---:B--2---:R-:W-:Y:S01]  /*00a0*/  FFMA R4, R0.reuse, R0, 1 ;  /* 0x3f80000000047423 */ /* 0x044fe20000000000 */
[----:B------:R-:W-:-:S03]  /*00b0*/  FSETP.GT.AND P0, PT, |R0|, 8388608, PT ;  /* 0x4b0000000000780b */ /* 0x000fc60003f04200 */
[----:B------:R-:W0:Y:S02]  /*00c0*/  MUFU.RSQ R7, R4 ;  /* 0x0000000400077308 */ /* 0x000e240000001400 */
[----:B0-----:R-:W-:-:S06]  /*00d0*/  FFMA R7, R4, R7, 1 ;  /* 0x3f80000004077423 */ /* 0x001fcc0000000007 */
[----:B------:R-:W0:Y:S02]  /*00e0*/  MUFU.RCP R7, R7 ;  /* 0x0000000700077308 */ /* 0x000e240000001000 */
[----:B0-----:R-:W-:Y:S01]  /*00f0*/  FMUL R9, |R0|, R7 ;  /* 0x0000000700097220 */ /* 0x001fe20000400200 */
[----:B------:R-:W-:-:S03]  /*0100*/  MOV R7, 0x3d39bf78 ;  /* 0x3d39bf7800077802 */ /* 0x000fc60000000f00 */
[----:B------:R-:W-:-:S05]  /*0110*/  FFMA R9, |R0|, R9, |R0| ;  /* 0x0000000900097223 */ /* 0x000fca0000000600 */
[----:B------:R-:W-:-:S04]  /*0120*/  FSEL R9, |R0|, R9, P0 ;  /* 0x0000000900097208 */ /* 0x000fc80000000200 */
[C---:B------:R-:W-:Y:S01]  /*0130*/  ISETP.GE.U32.AND P1, PT, R9.reuse, 0x7f800000, PT ;  /* 0x7f8000000900780c */ /* 0x040fe20003f26070 */
[----:B------:R-:W-:-:S03]  /*0140*/  FADD.RZ R6, R9, 1 ;  /* 0x3f80000009067421 */ /* 0x000fc6000000c000 */
[----:B------:R-:W-:Y:S02]  /*0150*/  ISETP.GT.AND P2, PT, R9, -0x40800000, P1 ;  /* 0xbf8000000900780c */ /* 0x000fe40000f44270 */
[----:B------:R-:W-:-:S04]  /*0160*/  IADD3 R6, PT, PT, R6, -0x3f400000, RZ ;  /* 0xc0c0000006067810 */ /* 0x000fc80007ffe0ff */
[----:B------:R-:W-:-:S04]  /*0170*/  LOP3.LUT R6, R6, 0xff800000, RZ, 0xc0, !PT ;  /* 0xff80000006067812 */ /* 0x000fc800078ec0ff */
[----:B------:R-:W-:Y:S02]  /*0180*/  IADD3 R3, PT, PT, -R6, 0x40800000, RZ ;  /* 0x4080000006037810 */ /* 0x000fe40007ffe1ff */
[-C--:B------:R-:W-:Y:S02]  /*0190*/  IADD3 R2, PT, PT, R9, -R6.reuse, RZ ;  /* 0x8000000609027210 */ /* 0x080fe40007ffe0ff */
[----:B------:R-:W-:Y:S01]  /*01a0*/  I2FP.F32.S32 R6, R6 ;  /* 0x0000000600067245 */ /* 0x000fe20000201400 */
[----:B------:R-:W-:-:S04]  /*01b0*/  FFMA R3, R3, R8, -1 ;  /* 0xbf80000003037423 */ /* 0x000fc80000000008 */
[----:B------:R-:W-:Y:S01]  /*01c0*/  FADD R2, R2, R3 ;  /* 0x0000000302027221 */ /* 0x000fe20000000000 */
[----:B------:R-:W-:-:S03]  /*01d0*/  FMUL R6, R6, 1.1920928955078125e-07 ;  /* 0x3400000006067820 */ /* 0x000fc60000400000 */
[----:B------:R-:W-:-:S04]  /*01e0*/  FFMA R3, R2, -R7, 0.10546888411045074463 ;  /* 0x3dd8001202037423 */ /* 0x000fc80000000807 */
[----:B------:R-:W-:-:S04]  /*01f0*/  FFMA R3, R2, R3, -0.13229703903198242188 ;  /* 0xbe0778e002037423 */ /* 0x000fc80000000003 */
[----:B------:R-:W-:-:S04]  /*0200*/  FFMA R3, R2, R3, 0.14491446316242218018 ;  /* 0x3e14647502037423 */ /* 0x000fc80000000003 */
[----:B------:R-:W-:-:S04]  /*0210*/  FFMA R3, R2, R3, -0.16641564667224884033 ;  /* 0xbe2a68dd02037423 */ /* 0x000fc80000000003 */
[----:B------:R-:W-:-:S04]  /*0220*/  FFMA R3, R2, R3, 0.19988867640495300293 ;  /* 0x3e4caf9e02037423 */ /* 0x000fc80000000003 */
[----:B------:R-:W-:-:S04]  /*0230*/  FFMA R3, R2, R3, -0.25000196695327758789 ;  /* 0xbe80004202037423 */ /* 0x000fc80000000003 */
[----:B------:R-:W-:-:S04]  /*0240*/  FFMA R3, R2, R3, 0.33333510160446166992 ;  /* 0x3eaaaae602037423 */ /* 0x000fc80000000003 */
[----:B------:R-:W-:-:S04]  /*0250*/  FFMA R3, R2, R3, -0.5 ;  /* 0xbf00000002037423 */ /* 0x000fc80000000003 */
[----:B------:R-:W-:-:S04]  /*0260*/  FMUL R3, R2, R3 ;  /* 0x0000000302037220 */ /* 0x000fc80000400000 */
[----:B------:R-:W-:Y:S01]  /*0270*/  FFMA R3, R2, R3, R2 ;  /* 0x0000000302037223 */ /* 0x000fe20000000002 */
[----:B------:R-:W-:-:S03]  /*0280*/  @P1 MOV R2, 0x7f800000 ;  /* 0x7f80000000021802 */ /* 0x000fc60000000f00 */
[----:B------:R-:W-:Y:S02]  /*0290*/  FFMA R3, R6, 0.69314718246459960938, R3 ;  /* 0x3f31721806037823 */ /* 0x000fe40000000003 */
[C---:B------:R-:W-:Y:S01]  /*02a0*/  @P2 FFMA R3, R9.reuse, R2, +INF ;  /* 0x7f80000009032423 */ /* 0x040fe20000000002 */
[----:B------:R-:W-:-:S04]  /*02b0*/  @P1 FSETP.NEU.AND P2, PT, R9, RZ, PT ;  /* 0x000000ff0900120b */ /* 0x000fc80003f4d000 */
[----:B------:R-:W-:-:S05]  /*02c0*/  @P1 FSEL R3, R3, -RZ, P2 ;  /* 0x800000ff03031208 */ /* 0x000fca0001000000 */
[----:B------:R-:W-:Y:S01]  /*02d0*/  @P0 FADD R3, R3, 0.69314718246459960938 ;  /* 0x3f31721803030421 */ /* 0x000fe20000000000 */
[----:B------:R-:W-:-:S04]  /*02e0*/  FSETP.NAN.AND P0, PT, |R0|, |R0|, PT ;  /* 0x400000000000720b */ /* 0x000fc80003f08200 */
[----:B------:R-:W-:-:S04]  /*02f0*/  LOP3.LUT R2, R3, 0x80000000, R0, 0xb8, !PT ;  /* 0x8000000003027812 */ /* 0x000fc800078eb800 */
[----:B------:R-:W-:Y:S02]  /*0300*/  FSEL R4, R2, R3, !P0 ;  /* 0x0000000302047208 */ /* 0x000fe40004000000 */
[----:B------:R-:W0:Y:S03]  /*0310*/  LDC.64 R2, c[0x0][0x380] ;  /* 0x0000e000ff027b82 */ /* 0x000e260000000a00 */
[----:B------:R-:W-:-:S04]  /*0320*/  FMUL.RZ R4, R4, 0.15915493667125701904 ;  /* 0x3e22f98304047820 */ /* 0x000fc8000040c000 */
[----:B------:R-:W1:Y:S01]  /*0330*/  MUFU.COS R7, R4 ;  /* 0x0000000400077308 */ /* 0x000e620000000000 */
[----:B0-----:R-:W-:-:S04]  /*0340*/  IMAD.WIDE.U32 R2, R5, 0x4, R2 ;  /* 0x0000000405027825 */ /* 0x001fc800078e0002 */
[----:B-1----:R-:W-:-:S05]  /*0350*/  FMUL R7, R0, R7 ;  /* 0x0000000700077220 */ /* 0x002fca0000400000 */
[----:B------:R-:W-:Y:S01]  /*0360*/  STG.E desc[UR6][R2.64], R7 ;  /* 0x0000000702007986 */ /* 0x000fe2000c101906 */
[----:B------:R-:W-:Y:S05]  /*0370*/  EXIT ;  /* 0x000000000000794d */ /* 0x000fea0003800000 */
.L_x_2:
        /* <DEDUP_REMOVED lines=16> */
.L_x_6:


//--------------------- .text.default_function_kernel --------------------------
	.section	.text.default_function_kernel,"ax",@progbits
	.align	128
        .global         default_function_kernel
        .type           default_function_kernel,@function
        .size           default_function_kernel,(.L_x_7 - default_function_kernel)
        .other          default_function_kernel,@"STO_CUDA_ENTRY STV_DEFAULT"
default_function_kernel:
.text.default_function_kernel:
[----:B------:R-:W-:Y:S01]  /*0000*/  LDC R1, c[0x0][0x37c] ;  /* 0x0000df00ff017b82 */ /* 0x000fe20000000800 */
[----:B------:R-:W0:Y:S07]  /*0010*/  S2R R7, SR_TID.X ;  /* 0x0000000000077919 */ /* 0x000e2e0000002100 */
[----:B------:R-:W1:Y:S02]  /*0020*/  S2UR UR5, SR_CTAID.X ;  /* 0x00000000000579c3 */ /* 0x000e640000002500 */
[----:B-1----:R-:W-:Y:S01]  /*0030*/  USHF.L.U32 UR4, UR5, 0x2, URZ ;  /* 0x0000000205047899 */ /* 0x002fe200080006ff */
[----:B0-----:R-:W-:-:S05]  /*0040*/  SHF.R.U32.HI R0, RZ, 0x3, R7 ;  /* 0x00000003ff007819 */ /* 0x001fca0000011607 */
[----:B------:R-:W-:-:S04]  /*0050*/  LOP3.LUT R0, R0, UR4, RZ, 0xfc, !PT ;  /* 0x0000000400007c12 */ /* 0x000fc8000f8efcff */
[----:B------:R-:W-:-:S13]  /*0060*/  ISETP.GT.U32.AND P0, PT, R0, 0x8, PT ;  /* 0x000000080000780c */ /* 0x000fda0003f04070 */
[----:B------:R-:W-:Y:S05]  /*0070*/  @P0 EXIT ;  /* 0x000000000000094d */ /* 0x000fea0003800000 */
[----:B------:R-:W0:Y:S01]  /*0080*/  LDC.64 R2, c[0x0][0x388] ;  /* 0x0000e200ff027b82 */ /* 0x000e220000000a00 */
[----:B------:R-:W1:Y:S01]  /*0090*/  LDCU.64 UR6, c[0x0][0x358] ;  /* 0x00006b00ff0677ac */ /* 0x000e620008000a00 */
[----:B------:R-:W-:-:S06]  /*00a0*/  USHF.L.U32 UR4, UR5, 0x5, URZ ;  /* 0x0000000505047899 */ /* 0x000fcc00080006ff */
[----:B------:R-:W2:Y:S01]  /*00b0*/  LDC.64 R4, c[0x0][0x380] ;  /* 0x0000e000ff047b82 */ /* 0x000ea20000000a00 */
[----:B------:R-:W-:-:S05]  /*00c0*/  LOP3.LUT R7, R7, UR4, RZ, 0xfc, !PT ;  /* 0x0000000407077c12 */ /* 0x000fca000f8efcff */
[----:B0-----:R-:W-:-:S06]  /*00d0*/  IMAD.WIDE.U32 R2, R7, 0x4, R2 ;  /* 0x0000000407027825 */ /* 0x001fcc00078e0002 */
[----:B-1----:R-:W3:Y:S01]  /*00e0*/  LDG.E.CONSTANT R2, desc[UR6][R2.64] ;  /* 0x0000000602027981 */ /* 0x002ee2000c1e9900 */
[----:B--2---:R-:W-:Y:S01]  /*00f0*/  IMAD.WIDE.U32 R4, R7, 0x4, R4 ;  /* 0x0000000407047825 */ /* 0x004fe200078e0004 */
[----:B---3--:R-:W0:Y:S04]  /*0100*/  FRND.CEIL R9, R2 ;  /* 0x0000000200097307 */ /* 0x008e280000209000 */
[----:B0-----:R-:W-:Y:S01]  /*0110*/  STG.E desc[UR6][R4.64], R9 ;  /* 0x0000000904007986 */ /* 0x001fe2000c101906 */
[----:B------:R-:W-:Y:S05]  /*0120*/  EXIT ;  /* 0x000000000000794d */ /* 0x000fea0003800000 */
.L_x_3:
        /* <DEDUP_REMOVED lines=13> */
.L_x_7:


//--------------------- .nv.shared.reserved.0     --------------------------
	.section	.nv.shared.reserved.0,"aw",@nobits
	.weak		__nv_reservedSMEM_offset_0_alias
	.size		__nv_reservedSMEM_offset_0_alias, 0, 64
	.other		__nv_reservedSMEM_offset_0_alias,@"STO_CUDA_RESERVED_SHARED STV_DEFAULT"
__nv_reservedSMEM_offset_0_alias:
	.zero		0
	.zero		64


//--------------------- .nv.constant0.default_function_kernel_3 --------------------------
	.section	.nv.constant0.default_function_kernel_3,"a",@progbits
	.sectionflags	@""
	.align	4
.nv.constant0.default_function_kernel_3:
	.zero		912


//--------------------- .nv.constant0.default_function_kernel_2 --------------------------
	.section	.nv.constant0.default_function_kernel_2,"a",@progbits
	.sectionflags	@""
	.align	4
.nv.constant0.default_function_kernel_2:
	.zero		912


//--------------------- .nv.constant0.default_function_kernel_1 --------------------------
	.section	.nv.constant0.default_function_kernel_1,"a",@progbits
	.sectionflags	@""
	.align	4
.nv.constant0.default_function_kernel_1:
	.zero		912


//--------------------- .nv.constant0.default_function_kernel --------------------------
	.section	.nv.constant0.default_function_kernel,"a",@progbits
	.sectionflags	@""
	.align	4
.nv.constant0.default_function_kernel:
	.zero		912


//--------------------- SYMBOLS --------------------------

	.type		.nv.reservedSmem.offset0,@object
	.size		.nv.reservedSmem.offset0,0x4
